//
// Generated by NVIDIA NVVM Compiler
//
// Compiler Build ID: CL-36424714
// Cuda compilation tools, release 13.0, V13.0.88
// Based on NVVM 20.0.0
//

.version 9.0
.target sm_100
.address_size 64

	// .globl	_Z35broad_cast_from_zero_thread_in_warpi
.extern .func  (.param .b32 func_retval0) vprintf
(
	.param .b64 vprintf_param_0,
	.param .b64 vprintf_param_1
)
;
.global .align 1 .b8 $str[19] = {84, 104, 114, 101, 97, 100, 32, 37, 100, 32, 102, 97, 105, 108, 101, 100, 46, 10};

.visible .entry _Z35broad_cast_from_zero_thread_in_warpi(
	.param .u32 _Z35broad_cast_from_zero_thread_in_warpi_param_0
)
{
	.local .align 8 .b8 	__local_depot0[8];
	.reg .b64 	%SP;
	.reg .b64 	%SPL;
	.reg .pred 	%p<4>;
	.reg .b32 	%r<8>;
	.reg .b64 	%rd<5>;

	mov.u64 	%SPL, __local_depot0;
	cvta.local.u64 	%SP, %SPL;
	ld.param.u32 	%r2, [_Z35broad_cast_from_zero_thread_in_warpi_param_0];
	mov.u32 	%r1, %tid.x;
	and.b32  	%r3, %r1, 7;
	setp.eq.s32 	%p1, %r3, 0;
	selp.b32 	%r4, %r2, 1, %p1;
	shfl.sync.idx.b32	%r5|%p2, %r4, 0, 6175, -1;
	setp.eq.s32 	%p3, %r5, %r2;
	@%p3 bra 	$L__BB0_2;
	add.u64 	%rd1, %SP, 0;
	add.u64 	%rd2, %SPL, 0;
	st.local.u32 	[%rd2], %r1;
	mov.u64 	%rd3, $str;
	cvta.global.u64 	%rd4, %rd3;
	{ // callseq 0, 0
	.param .b64 param0;
	st.param.b64 	[param0], %rd4;
	.param .b64 param1;
	st.param.b64 	[param1], %rd1;
	.param .b32 retval0;
	call.uni (retval0), 
	vprintf, 
	(
	param0, 
	param1
	);
	ld.param.b32 	%r6, [retval0];
	} // callseq 0
$L__BB0_2:
	ret;

}


// ===== COMPILED SASS (sm_100) =====

	.target	sm_100

	.elftype	@"ET_EXEC"


//--------------------- .note.nv.tkinfo           --------------------------
	.section	.note.nv.tkinfo,"",@"SHT_NOTE"
	.sectionflags	@"SHF_NOTE_NV_TKINFO"
	.tkinfo
        /*0018*/ 	.word	0x00000002
        /*0030*/ 	.string	""
        /*0030*/ 	.string	"ptxas"
        /*0030*/ 	.string	"Cuda compilation tools, release 13.0, V13.0.88"
        /*0030*/ 	.string	"Build cuda_13.0.r13.0/compiler.36424714_0"
        /*0030*/ 	.string	"-arch sm_100 -m 64 "



//--------------------- .note.nv.cuinfo           --------------------------
	.section	.note.nv.cuinfo,"",@"SHT_NOTE"
	.sectionflags	@"SHF_NOTE_NV_CUINFO"
        /*0018*/ 	.short	0x0002
        /*001a*/ 	.short	0x0064
        /*001c*/ 	.short	0x0082
	.zero		2


//--------------------- .nv.info                  --------------------------
	.section	.nv.info,"",@"SHT_CUDA_INFO"
	.align	4


	//----- nvinfo : EIATTR_REGCOUNT
	.align		4
        /*0000*/ 	.byte	0x04, 0x2f
        /*0002*/ 	.short	(.L_2 - .L_1)
	.align		4
.L_1:
        /*0004*/ 	.word	index@(_Z35broad_cast_from_zero_thread_in_warpi)
        /*0008*/ 	.word	0x00000018


	//----- nvinfo : EIATTR_FRAME_SIZE
	.align		4
.L_2:
        /*000c*/ 	.byte	0x04, 0x11
        /*000e*/ 	.short	(.L_4 - .L_3)
	.align		4
.L_3:
        /*0010*/ 	.word	index@(_Z35broad_cast_from_zero_thread_in_warpi)
        /*0014*/ 	.word	0x00000008


	//----- nvinfo : EIATTR_MIN_STACK_SIZE
	.align		4
.L_4:
        /*0018*/ 	.byte	0x04, 0x12
        /*001a*/ 	.short	(.L_6 - .L_5)
	.align		4
.L_5:
        /*001c*/ 	.word	index@(_Z35broad_cast_from_zero_thread_in_warpi)
        /*0020*/ 	.word	0x00000008
.L_6:


//--------------------- .nv.compat                --------------------------
	.section	.nv.compat,"",@"SHT_CUDA_COMPAT_INFO"
	.align	4
        /*0000*/ 	.byte	0x02, 0x09, 0x00, 0x00, 0x02, 0x02, 0x01, 0x00, 0x02, 0x05, 0x05, 0x00, 0x03, 0x07, 0x01, 0x01
        /*0010*/ 	.byte	0x02, 0x03, 0x00, 0x00, 0x02, 0x06, 0x01, 0x00, 0x04, 0x0b, 0x08, 0x00, 0x09, 0x00, 0x00, 0x00
        /*0020*/ 	.byte	0x00, 0x00, 0x00, 0x00


//--------------------- .nv.info._Z35broad_cast_from_zero_thread_in_warpi --------------------------
	.section	.nv.info._Z35broad_cast_from_zero_thread_in_warpi,"",@"SHT_CUDA_INFO"
	.sectionflags	@""
	.align	4


	//----- nvinfo : EIATTR_CUDA_API_VERSION
	.align		4
        /*0000*/ 	.byte	0x04, 0x37
        /*0002*/ 	.short	(.L_8 - .L_7)
.L_7:
        /*0004*/ 	.word	0x00000082


	//----- nvinfo : EIATTR_KPARAM_INFO
	.align		4
.L_8:
        /*0008*/ 	.byte	0x04, 0x17
        /*000a*/ 	.short	(.L_10 - .L_9)
.L_9:
        /*000c*/ 	.word	0x00000000
        /*0010*/ 	.short	0x0000
        /*0012*/ 	.short	0x0000
        /*0014*/ 	.byte	0x00, 0xf0, 0x11, 0x00


	//----- nvinfo : EIATTR_SPARSE_MMA_MASK
	.align		4
.L_10:
        /*0018*/ 	.byte	0x03, 0x50
        /*001a*/ 	.short	0x0000


	//----- nvinfo : EIATTR_MAXREG_COUNT
	.align		4
        /*001c*/ 	.byte	0x03, 0x1b
        /*001e*/ 	.short	0x00ff


	//----- nvinfo : EIATTR_EXTERNS
	.align		4
        /*0020*/ 	.byte	0x04, 0x0f
        /*0022*/ 	.short	(.L_12 - .L_11)


	//   ....[0]....
	.align		4
.L_11:
        /*0024*/ 	.word	index@(vprintf)


	//----- nvinfo : EIATTR_MERCURY_ISA_VERSION
	.align		4
.L_12:
        /*0028*/ 	.byte	0x03, 0x5f
        /*002a*/ 	.short	0x0101


	//----- nvinfo : EIATTR_COOP_GROUP_MASK_REGIDS
	.align		4
        /*002c*/ 	.byte	0x04, 0x29
        /*002e*/ 	.short	(.L_14 - .L_13)


	//   ....[0]....
.L_13:
        /*0030*/ 	.word	0xffffffff


	//----- nvinfo : EIATTR_COOP_GROUP_INSTR_OFFSETS
	.align		4
.L_14:
        /*0034*/ 	.byte	0x04, 0x28
        /*0036*/ 	.short	(.L_16 - .L_15)


	//   ....[0]....
.L_15:
        /*0038*/ 	.word	0x000000a0


	//----- nvinfo : EIATTR_VRC_CTA_INIT_COUNT
	.align		4
.L_16:
        /*003c*/ 	.byte	0x02, 0x4a
	.zero		1
	.zero		1


	//----- nvinfo : EIATTR_SYSCALL_OFFSETS
	.align		4
        /*0040*/ 	.byte	0x04, 0x46
        /*0042*/ 	.short	(.L_18 - .L_17)


	//   ....[0]....
.L_17:
        /*0044*/ 	.word	0x00000140


	//----- nvinfo : EIATTR_EXIT_INSTR_OFFSETS
	.align		4
.L_18:
        /*0048*/ 	.byte	0x04, 0x1c
        /*004a*/ 	.short	(.L_20 - .L_19)


	//   ....[0]....
.L_19:
        /*004c*/ 	.word	0x000000c0


	//   ....[1]....
        /*0050*/ 	.word	0x00000150


	//----- nvinfo : EIATTR_CRS_STACK_SIZE
	.align		4
.L_20:
        /*0054*/ 	.byte	0x04, 0x1e
        /*0056*/ 	.short	(.L_22 - .L_21)
.L_21:
        /*0058*/ 	.word	0x00000000


	//----- nvinfo : EIATTR_CBANK_PARAM_SIZE
	.align		4
.L_22:
        /*005c*/ 	.byte	0x03, 0x19
        /*005e*/ 	.short	0x0004


	//----- nvinfo : EIATTR_PARAM_CBANK
	.align		4
        /*0060*/ 	.byte	0x04, 0x0a
        /*0062*/ 	.short	(.L_24 - .L_23)
	.align		4
.L_23:
        /*0064*/ 	.word	index@(.nv.constant0._Z35broad_cast_from_zero_thread_in_warpi)
        /*0068*/ 	.short	0x0380
        /*006a*/ 	.short	0x0004


	//----- nvinfo : EIATTR_SW_WAR
	.align		4
.L_24:
        /*006c*/ 	.byte	0x04, 0x36
        /*006e*/ 	.short	(.L_26 - .L_25)
.L_25:
        /*0070*/ 	.word	0x00000008
.L_26:


//--------------------- .nv.callgraph             --------------------------
	.section	.nv.callgraph,"",@"SHT_CUDA_CALLGRAPH"
	.align	4
	.sectionentsize	8
	.align		4
        /*0000*/ 	.word	0x00000000
	.align		4
        /*0004*/ 	.word	0xffffffff
	.align		4
        /*0008*/ 	.word	index@(_Z35broad_cast_from_zero_thread_in_warpi)
	.align		4
        /*000c*/ 	.word	index@(vprintf)
	.align		4
        /*0010*/ 	.word	0x00000000
	.align		4
        /*0014*/ 	.word	0xfffffffe
	.align		4
        /*0018*/ 	.word	0x00000000
	.align		4
        /*001c*/ 	.word	0xfffffffd
	.align		4
        /*0020*/ 	.word	0x00000000
	.align		4
        /*0024*/ 	.word	0xfffffffc


//--------------------- .nv.constant4             --------------------------
	.section	.nv.constant4,"a",@progbits
	.align	8
	.align		8
.nv.constant4:
        /*0000*/ 	.dword	vprintf
	.align		8
        /*0008*/ 	.dword	$str


//--------------------- .text._Z35broad_cast_from_zero_thread_in_warpi --------------------------
	.section	.text._Z35broad_cast_from_zero_thread_in_warpi,"ax",@progbits
	.align	128
        .global         _Z35broad_cast_from_zero_thread_in_warpi
        .type           _Z35broad_cast_from_zero_thread_in_warpi,@function
        .size           _Z35broad_cast_from_zero_thread_in_warpi,(.L_x_2 - _Z35broad_cast_from_zero_thread_in_warpi)
        .other          _Z35broad_cast_from_zero_thread_in_warpi,@"STO_CUDA_ENTRY STV_DEFAULT"
_Z35broad_cast_from_zero_thread_in_warpi:
.text._Z35broad_cast_from_zero_thread_in_warpi:
[----:B------:R-:W0:Y:S01]  /*0000*/  LDC R1, c[0x0][0x37c] ;  /* 0x0000df00ff017b82 */ /* 0x000e220000000800 */
[----:B------:R-:W1:Y:S07]  /*0010*/  S2R R8, SR_TID.X ;  /* 0x0000000000087919 */ /* 0x000e6e0000002100 */
[----:B------:R-:W2:Y:S01]  /*0020*/  LDC R3, c[0x0][0x380] ;  /* 0x0000e000ff037b82 */ /* 0x000ea20000000800 */
[----:B------:R-:W3:Y:S01]  /*0030*/  LDCU UR4, c[0x0][0x2f8] ;  /* 0x00005f00ff0477ac */ /* 0x000ee20008000800 */
[----:B0-----:R-:W-:Y:S01]  /*0040*/  VIADD R1, R1, 0xfffffff8 ;  /* 0xfffffff801017836 */ /* 0x001fe20000000000 */
[----:B------:R-:W0:Y:S04]  /*0050*/  LDCU UR5, c[0x0][0x2fc] ;  /* 0x00005f80ff0577ac */ /* 0x000e280008000800 */
[----:B---3--:R-:W-:-:S05]  /*0060*/  IADD3 R6, P1, PT, R1, UR4, RZ ;  /* 0x0000000401067c10 */ /* 0x008fca000ff3e0ff */
[----:B0-----:R-:W-:Y:S01]  /*0070*/  IMAD.X R7, RZ, RZ, UR5, P1 ;  /* 0x00000005ff077e24 */ /* 0x001fe200088e06ff */
[----:B-1----:R-:W-:-:S04]  /*0080*/  LOP3.LUT P0, RZ, R8, 0x7, RZ, 0xc0, !PT ;  /* 0x0000000708ff7812 */ /* 0x002fc8000780c0ff */
[----:B--2---:R-:W-:-:S06]  /*0090*/  SEL R0, R3, 0x1, !P0 ;  /* 0x0000000103007807 */ /* 0x004fcc0004000000 */
[----:B------:R-:W0:Y:S02]  /*00a0*/  SHFL.IDX PT, R0, R0, RZ, 0x181f ;  /* 0x00181fff00007589 */ /* 0x000e2400000e0000 */
[----:B0-----:R-:W-:-:S13]  /*00b0*/  ISETP.NE.AND P0, PT, R0, R3, PT ;  /* 0x000000030000720c */ /* 0x001fda0003f05270 */
[----:B------:R-:W-:Y:S05]  /*00c0*/  @!P0 EXIT ;  /* 0x000000000000894d */ /* 0x000fea0003800000 */
[----:B------:R-:W-:Y:S01]  /*00d0*/  MOV R0, 0x0 ;  /* 0x0000000000007802 */ /* 0x000fe20000000f00 */
[----:B------:R0:W-:Y:S01]  /*00e0*/  STL [R1], R8 ;  /* 0x0000000801007387 */ /* 0x0001e20000100800 */
[----:B------:R-:W1:Y:S02]  /*00f0*/  LDCU.64 UR4, c[0x4][0x8] ;  /* 0x01000100ff0477ac */ /* 0x000e640008000a00 */
[----:B------:R0:W2:Y:S01]  /*0100*/  LDC.64 R2, c[0x4][R0] ;  /* 0x0100000000027b82 */ /* 0x0000a20000000a00 */
[----:B-1----:R-:W-:Y:S02]  /*0110*/  IMAD.U32 R4, RZ, RZ, UR4 ;  /* 0x00000004ff047e24 */ /* 0x002fe4000f8e00ff */
[----:B0-----:R-:W-:-:S07]  /*0120*/  IMAD.U32 R5, RZ, RZ, UR5 ;  /* 0x00000005ff057e24 */ /* 0x001fce000f8e00ff */
[----:B------:R-:W-:-:S07]  /*0130*/  LEPC R20, `(.L_x_0) ;  /* 0x000000001014794e */ /* 0x000fce0000000000 */
[----:B--2---:R-:W-:Y:S05]  /*0140*/  CALL.ABS.NOINC R2 ;  /* 0x0000000002007343 */ /* 0x004fea0003c00000 */
.L_x_0:
[----:B------:R-:W-:Y:S05]  /*0150*/  EXIT ;  /* 0x000000000000794d */ /* 0x000fea0003800000 */
.L_x_1:
[----:B------:R-:W-:-:S00]  /*0160*/  BRA `(.L_x_1) ;  /* 0xfffffffc00fc7947 */ /* 0x000fc0000383ffff */
[----:B------:R-:W-:-:S00]  /*0170*/  NOP ;  /* 0x0000000000007918 */ /* 0x000fc00000000000 */
        /* <DEDUP_REMOVED lines=8> */
.L_x_2:


//--------------------- .nv.global.init           --------------------------
	.section	.nv.global.init,"aw",@progbits
.nv.global.init:
	.type		$str,@object
	.size		$str,(.L_0 - $str)
$str:
        /*0000*/ 	.byte	0x54, 0x68, 0x72, 0x65, 0x61, 0x64, 0x20, 0x25, 0x64, 0x20, 0x66, 0x61, 0x69, 0x6c, 0x65, 0x64
        /*0010*/ 	.byte	0x2e, 0x0a, 0x00
.L_0:


//--------------------- .nv.shared.reserved.0     --------------------------
	.section	.nv.shared.reserved.0,"aw",@nobits
	.weak		__nv_reservedSMEM_offset_0_alias
	.size		__nv_reservedSMEM_offset_0_alias, 0, 64
	.other		__nv_reservedSMEM_offset_0_alias,@"STO_CUDA_RESERVED_SHARED STV_DEFAULT"
__nv_reservedSMEM_offset_0_alias:
	.zero		0
	.zero		64


//--------------------- .nv.constant0._Z35broad_cast_from_zero_thread_in_warpi --------------------------
	.section	.nv.constant0._Z35broad_cast_from_zero_thread_in_warpi,"a",@progbits
	.sectionflags	@""
	.align	4
.nv.constant0._Z35broad_cast_from_zero_thread_in_warpi:
	.zero		900


//--------------------- SYMBOLS --------------------------

	.type		.nv.reservedSmem.offset0,@object
	.size		.nv.reservedSmem.offset0,0x4
	.type		vprintf,@function
